//
// Generated by NVIDIA NVVM Compiler
//
// Compiler Build ID: CL-36424714
// Cuda compilation tools, release 13.0, V13.0.88
// Based on NVVM 20.0.0
//

.version 9.0
.target sm_100
.address_size 64

	// .globl	_Z3addPiS_S_m

.visible .entry _Z3addPiS_S_m(
	.param .u64 .ptr .align 1 _Z3addPiS_S_m_param_0,
	.param .u64 .ptr .align 1 _Z3addPiS_S_m_param_1,
	.param .u64 .ptr .align 1 _Z3addPiS_S_m_param_2,
	.param .u64 _Z3addPiS_S_m_param_3
)
{
	.reg .pred 	%p<2>;
	.reg .b32 	%r<8>;
	.reg .b64 	%rd<13>;

	ld.param.u64 	%rd2, [_Z3addPiS_S_m_param_0];
	ld.param.u64 	%rd3, [_Z3addPiS_S_m_param_1];
	ld.param.u64 	%rd4, [_Z3addPiS_S_m_param_2];
	ld.param.u64 	%rd5, [_Z3addPiS_S_m_param_3];
	mov.u32 	%r1, %ctaid.x;
	mov.u32 	%r2, %ntid.x;
	mov.u32 	%r3, %tid.x;
	mad.lo.s32 	%r4, %r1, %r2, %r3;
	cvt.s64.s32 	%rd1, %r4;
	setp.le.u64 	%p1, %rd5, %rd1;
	@%p1 bra 	$L__BB0_2;
	cvta.to.global.u64 	%rd6, %rd2;
	cvta.to.global.u64 	%rd7, %rd3;
	cvta.to.global.u64 	%rd8, %rd4;
	shl.b64 	%rd9, %rd1, 2;
	add.s64 	%rd10, %rd6, %rd9;
	ld.global.u32 	%r5, [%rd10];
	add.s64 	%rd11, %rd7, %rd9;
	ld.global.u32 	%r6, [%rd11];
	add.s32 	%r7, %r6, %r5;
	add.s64 	%rd12, %rd8, %rd9;
	st.global.u32 	[%rd12], %r7;
$L__BB0_2:
	ret;

}


// ===== COMPILED SASS (sm_100) =====

	.target	sm_100

	.elftype	@"ET_EXEC"


//--------------------- .note.nv.tkinfo           --------------------------
	.section	.note.nv.tkinfo,"",@"SHT_NOTE"
	.sectionflags	@"SHF_NOTE_NV_TKINFO"
	.tkinfo
        /*0018*/ 	.word	0x00000002
        /*0030*/ 	.string	""
        /*0030*/ 	.string	"ptxas"
        /*0030*/ 	.string	"Cuda compilation tools, release 13.0, V13.0.88"
        /*0030*/ 	.string	"Build cuda_13.0.r13.0/compiler.36424714_0"
        /*0030*/ 	.string	"-arch sm_100 -m 64 "



//--------------------- .note.nv.cuinfo           --------------------------
	.section	.note.nv.cuinfo,"",@"SHT_NOTE"
	.sectionflags	@"SHF_NOTE_NV_CUINFO"
        /*0018*/ 	.short	0x0002
        /*001a*/ 	.short	0x0064
        /*001c*/ 	.short	0x0082
	.zero		2


//--------------------- .nv.info                  --------------------------
	.section	.nv.info,"",@"SHT_CUDA_INFO"
	.align	4


	//----- nvinfo : EIATTR_REGCOUNT
	.align		4
        /*0000*/ 	.byte	0x04, 0x2f
        /*0002*/ 	.short	(.L_1 - .L_0)
	.align		4
.L_0:
        /*0004*/ 	.word	index@(_Z3addPiS_S_m)
        /*0008*/ 	.word	0x0000000c


	//----- nvinfo : EIATTR_FRAME_SIZE
	.align		4
.L_1:
        /*000c*/ 	.byte	0x04, 0x11
        /*000e*/ 	.short	(.L_3 - .L_2)
	.align		4
.L_2:
        /*0010*/ 	.word	index@(_Z3addPiS_S_m)
        /*0014*/ 	.word	0x00000000


	//----- nvinfo : EIATTR_MIN_STACK_SIZE
	.align		4
.L_3:
        /*0018*/ 	.byte	0x04, 0x12
        /*001a*/ 	.short	(.L_5 - .L_4)
	.align		4
.L_4:
        /*001c*/ 	.word	index@(_Z3addPiS_S_m)
        /*0020*/ 	.word	0x00000000
.L_5:


//--------------------- .nv.compat                --------------------------
	.section	.nv.compat,"",@"SHT_CUDA_COMPAT_INFO"
	.align	4
        /*0000*/ 	.byte	0x02, 0x09, 0x00, 0x00, 0x02, 0x02, 0x01, 0x00, 0x02, 0x05, 0x05, 0x00, 0x03, 0x07, 0x01, 0x01
        /*0010*/ 	.byte	0x02, 0x03, 0x00, 0x00, 0x02, 0x06, 0x01, 0x00, 0x04, 0x0b, 0x08, 0x00, 0x09, 0x00, 0x00, 0x00
        /*0020*/ 	.byte	0x00, 0x00, 0x00, 0x00


//--------------------- .nv.info._Z3addPiS_S_m    --------------------------
	.section	.nv.info._Z3addPiS_S_m,"",@"SHT_CUDA_INFO"
	.sectionflags	@""
	.align	4


	//----- nvinfo : EIATTR_CUDA_API_VERSION
	.align		4
        /*0000*/ 	.byte	0x04, 0x37
        /*0002*/ 	.short	(.L_7 - .L_6)
.L_6:
        /*0004*/ 	.word	0x00000082


	//----- nvinfo : EIATTR_KPARAM_INFO
	.align		4
.L_7:
        /*0008*/ 	.byte	0x04, 0x17
        /*000a*/ 	.short	(.L_9 - .L_8)
.L_8:
        /*000c*/ 	.word	0x00000000
        /*0010*/ 	.short	0x0003
        /*0012*/ 	.short	0x0018
        /*0014*/ 	.byte	0x00, 0xf0, 0x21, 0x00


	//----- nvinfo : EIATTR_KPARAM_INFO
	.align		4
.L_9:
        /*0018*/ 	.byte	0x04, 0x17
        /*001a*/ 	.short	(.L_11 - .L_10)
.L_10:
        /*001c*/ 	.word	0x00000000
        /*0020*/ 	.short	0x0002
        /*0022*/ 	.short	0x0010
        /*0024*/ 	.byte	0x00, 0xf5, 0x21, 0x00


	//----- nvinfo : EIATTR_KPARAM_INFO
	.align		4
.L_11:
        /*0028*/ 	.byte	0x04, 0x17
        /*002a*/ 	.short	(.L_13 - .L_12)
.L_12:
        /*002c*/ 	.word	0x00000000
        /*0030*/ 	.short	0x0001
        /*0032*/ 	.short	0x0008
        /*0034*/ 	.byte	0x00, 0xf5, 0x21, 0x00


	//----- nvinfo : EIATTR_KPARAM_INFO
	.align		4
.L_13:
        /*0038*/ 	.byte	0x04, 0x17
        /*003a*/ 	.short	(.L_15 - .L_14)
.L_14:
        /*003c*/ 	.word	0x00000000
        /*0040*/ 	.short	0x0000
        /*0042*/ 	.short	0x0000
        /*0044*/ 	.byte	0x00, 0xf5, 0x21, 0x00


	//----- nvinfo : EIATTR_SPARSE_MMA_MASK
	.align		4
.L_15:
        /*0048*/ 	.byte	0x03, 0x50
        /*004a*/ 	.short	0x0000


	//----- nvinfo : EIATTR_MAXREG_COUNT
	.align		4
        /*004c*/ 	.byte	0x03, 0x1b
        /*004e*/ 	.short	0x00ff


	//----- nvinfo : EIATTR_MERCURY_ISA_VERSION
	.align		4
        /*0050*/ 	.byte	0x03, 0x5f
        /*0052*/ 	.short	0x0101


	//----- nvinfo : EIATTR_VRC_CTA_INIT_COUNT
	.align		4
        /*0054*/ 	.byte	0x02, 0x4a
	.zero		1
	.zero		1


	//----- nvinfo : EIATTR_EXIT_INSTR_OFFSETS
	.align		4
        /*0058*/ 	.byte	0x04, 0x1c
        /*005a*/ 	.short	(.L_17 - .L_16)


	//   ....[0]....
.L_16:
        /*005c*/ 	.word	0x00000090


	//   ....[1]....
        /*0060*/ 	.word	0x00000190


	//----- nvinfo : EIATTR_CBANK_PARAM_SIZE
	.align		4
.L_17:
        /*0064*/ 	.byte	0x03, 0x19
        /*0066*/ 	.short	0x0020


	//----- nvinfo : EIATTR_PARAM_CBANK
	.align		4
        /*0068*/ 	.byte	0x04, 0x0a
        /*006a*/ 	.short	(.L_19 - .L_18)
	.align		4
.L_18:
        /*006c*/ 	.word	index@(.nv.constant0._Z3addPiS_S_m)
        /*0070*/ 	.short	0x0380
        /*0072*/ 	.short	0x0020


	//----- nvinfo : EIATTR_SW_WAR
	.align		4
.L_19:
        /*0074*/ 	.byte	0x04, 0x36
        /*0076*/ 	.short	(.L_21 - .L_20)
.L_20:
        /*0078*/ 	.word	0x00000008
.L_21:


//--------------------- .nv.callgraph             --------------------------
	.section	.nv.callgraph,"",@"SHT_CUDA_CALLGRAPH"
	.align	4
	.sectionentsize	8
	.align		4
        /*0000*/ 	.word	0x00000000
	.align		4
        /*0004*/ 	.word	0xffffffff
	.align		4
        /*0008*/ 	.word	0x00000000
	.align		4
        /*000c*/ 	.word	0xfffffffe
	.align		4
        /*0010*/ 	.word	0x00000000
	.align		4
        /*0014*/ 	.word	0xfffffffd
	.align		4
        /*0018*/ 	.word	0x00000000
	.align		4
        /*001c*/ 	.word	0xfffffffc


//--------------------- .text._Z3addPiS_S_m       --------------------------
	.section	.text._Z3addPiS_S_m,"ax",@progbits
	.align	128
        .global         _Z3addPiS_S_m
        .type           _Z3addPiS_S_m,@function
        .size           _Z3addPiS_S_m,(.L_x_1 - _Z3addPiS_S_m)
        .other          _Z3addPiS_S_m,@"STO_CUDA_ENTRY STV_DEFAULT"
_Z3addPiS_S_m:
.text._Z3addPiS_S_m:
[----:B------:R-:W-:Y:S01]  /*0000*/  LDC R1, c[0x0][0x37c] ;  /* 0x0000df00ff017b82 */ /* 0x000fe20000000800 */
[----:B------:R-:W0:Y:S07]  /*0010*/  S2R R3, SR_TID.X ;  /* 0x0000000000037919 */ /* 0x000e2e0000002100 */
[----:B------:R-:W0:Y:S01]  /*0020*/  S2UR UR4, SR_CTAID.X ;  /* 0x00000000000479c3 */ /* 0x000e220000002500 */
[----:B------:R-:W1:Y:S07]  /*0030*/  LDCU.64 UR6, c[0x0][0x398] ;  /* 0x00007300ff0677ac */ /* 0x000e6e0008000a00 */
[----:B------:R-:W0:Y:S02]  /*0040*/  LDC R0, c[0x0][0x360] ;  /* 0x0000d800ff007b82 */ /* 0x000e240000000800 */
[----:B0-----:R-:W-:-:S05]  /*0050*/  IMAD R0, R0, UR4, R3 ;  /* 0x0000000400007c24 */ /* 0x001fca000f8e0203 */
[----:B-1----:R-:W-:Y:S02]  /*0060*/  ISETP.GE.U32.AND P0, PT, R0, UR6, PT ;  /* 0x0000000600007c0c */ /* 0x002fe4000bf06070 */
[----:B------:R-:W-:-:S04]  /*0070*/  SHF.R.S32.HI R3, RZ, 0x1f, R0 ;  /* 0x0000001fff037819 */ /* 0x000fc80000011400 */
[----:B------:R-:W-:-:S13]  /*0080*/  ISETP.GE.U32.AND.EX P0, PT, R3, UR7, PT, P0 ;  /* 0x0000000703007c0c */ /* 0x000fda000bf06100 */
[----:B------:R-:W-:Y:S05]  /*0090*/  @P0 EXIT ;  /* 0x000000000000094d */ /* 0x000fea0003800000 */
[----:B------:R-:W0:Y:S01]  /*00a0*/  LDCU.128 UR8, c[0x0][0x380] ;  /* 0x00007000ff0877ac */ /* 0x000e220008000c00 */
[C---:B------:R-:W-:Y:S01]  /*00b0*/  IMAD.SHL.U32 R6, R0.reuse, 0x4, RZ ;  /* 0x0000000400067824 */ /* 0x040fe200078e00ff */
[----:B------:R-:W-:Y:S01]  /*00c0*/  SHF.L.U64.HI R0, R0, 0x2, R3 ;  /* 0x0000000200007819 */ /* 0x000fe20000010203 */
[----:B------:R-:W1:Y:S01]  /*00d0*/  LDCU.64 UR4, c[0x0][0x358] ;  /* 0x00006b00ff0477ac */ /* 0x000e620008000a00 */
[----:B------:R-:W2:Y:S02]  /*00e0*/  LDCU.64 UR6, c[0x0][0x390] ;  /* 0x00007200ff0677ac */ /* 0x000ea40008000a00 */
[C---:B0-----:R-:W-:Y:S02]  /*00f0*/  IADD3 R4, P1, PT, R6.reuse, UR10, RZ ;  /* 0x0000000a06047c10 */ /* 0x041fe4000ff3e0ff */
[----:B------:R-:W-:Y:S02]  /*0100*/  IADD3 R2, P0, PT, R6, UR8, RZ ;  /* 0x0000000806027c10 */ /* 0x000fe4000ff1e0ff */
[----:B------:R-:W-:-:S02]  /*0110*/  IADD3.X R5, PT, PT, R0, UR11, RZ, P1, !PT ;  /* 0x0000000b00057c10 */ /* 0x000fc40008ffe4ff */
[----:B------:R-:W-:-:S04]  /*0120*/  IADD3.X R3, PT, PT, R0, UR9, RZ, P0, !PT ;  /* 0x0000000900037c10 */ /* 0x000fc800087fe4ff */
[----:B-1----:R-:W3:Y:S04]  /*0130*/  LDG.E R5, desc[UR4][R4.64] ;  /* 0x0000000404057981 */ /* 0x002ee8000c1e1900 */
[----:B------:R-:W3:Y:S01]  /*0140*/  LDG.E R2, desc[UR4][R2.64] ;  /* 0x0000000402027981 */ /* 0x000ee2000c1e1900 */
[----:B--2---:R-:W-:-:S04]  /*0150*/  IADD3 R6, P0, PT, R6, UR6, RZ ;  /* 0x0000000606067c10 */ /* 0x004fc8000ff1e0ff */
[----:B------:R-:W-:Y:S01]  /*0160*/  IADD3.X R7, PT, PT, R0, UR7, RZ, P0, !PT ;  /* 0x0000000700077c10 */ /* 0x000fe200087fe4ff */
[----:B---3--:R-:W-:-:S05]  /*0170*/  IMAD.IADD R9, R2, 0x1, R5 ;  /* 0x0000000102097824 */ /* 0x008fca00078e0205 */
[----:B------:R-:W-:Y:S01]  /*0180*/  STG.E desc[UR4][R6.64], R9 ;  /* 0x0000000906007986 */ /* 0x000fe2000c101904 */
[----:B------:R-:W-:Y:S05]  /*0190*/  EXIT ;  /* 0x000000000000794d */ /* 0x000fea0003800000 */
.L_x_0:
[----:B------:R-:W-:-:S00]  /*01a0*/  BRA `(.L_x_0) ;  /* 0xfffffffc00fc7947 */ /* 0x000fc0000383ffff */
[----:B------:R-:W-:-:S00]  /*01b0*/  NOP ;  /* 0x0000000000007918 */ /* 0x000fc00000000000 */
        /* <DEDUP_REMOVED lines=12> */
.L_x_1:


//--------------------- .nv.shared.reserved.0     --------------------------
	.section	.nv.shared.reserved.0,"aw",@nobits
	.weak		__nv_reservedSMEM_offset_0_alias
	.size		__nv_reservedSMEM_offset_0_alias, 0, 64
	.other		__nv_reservedSMEM_offset_0_alias,@"STO_CUDA_RESERVED_SHARED STV_DEFAULT"
__nv_reservedSMEM_offset_0_alias:
	.zero		0
	.zero		64


//--------------------- .nv.constant0._Z3addPiS_S_m --------------------------
	.section	.nv.constant0._Z3addPiS_S_m,"a",@progbits
	.sectionflags	@""
	.align	4
.nv.constant0._Z3addPiS_S_m:
	.zero		928


//--------------------- SYMBOLS --------------------------

	.type		.nv.reservedSmem.offset0,@object
	.size		.nv.reservedSmem.offset0,0x4
